//
// Generated by NVIDIA NVVM Compiler
//
// Compiler Build ID: CL-36424714
// Cuda compilation tools, release 13.0, V13.0.88
// Based on NVVM 20.0.0
//

.version 9.0
.target sm_100
.address_size 64

	// .globl	_Z10ffn_kernelPfS_S_S_ii

.visible .entry _Z10ffn_kernelPfS_S_S_ii(
	.param .u64 .ptr .align 1 _Z10ffn_kernelPfS_S_S_ii_param_0,
	.param .u64 .ptr .align 1 _Z10ffn_kernelPfS_S_S_ii_param_1,
	.param .u64 .ptr .align 1 _Z10ffn_kernelPfS_S_S_ii_param_2,
	.param .u64 .ptr .align 1 _Z10ffn_kernelPfS_S_S_ii_param_3,
	.param .u32 _Z10ffn_kernelPfS_S_S_ii_param_4,
	.param .u32 _Z10ffn_kernelPfS_S_S_ii_param_5
)
{
	.reg .pred 	%p<11>;
	.reg .b32 	%r<38>;
	.reg .b32 	%f<115>;
	.reg .b64 	%rd<34>;

	ld.param.u64 	%rd12, [_Z10ffn_kernelPfS_S_S_ii_param_0];
	ld.param.u64 	%rd13, [_Z10ffn_kernelPfS_S_S_ii_param_1];
	ld.param.u64 	%rd10, [_Z10ffn_kernelPfS_S_S_ii_param_2];
	ld.param.u64 	%rd11, [_Z10ffn_kernelPfS_S_S_ii_param_3];
	ld.param.u32 	%r24, [_Z10ffn_kernelPfS_S_S_ii_param_4];
	ld.param.u32 	%r23, [_Z10ffn_kernelPfS_S_S_ii_param_5];
	cvta.to.global.u64 	%rd1, %rd13;
	cvta.to.global.u64 	%rd2, %rd12;
	mov.u32 	%r25, %ctaid.x;
	mov.u32 	%r26, %ntid.x;
	mov.u32 	%r27, %tid.x;
	mad.lo.s32 	%r1, %r25, %r26, %r27;
	setp.ge.s32 	%p1, %r1, %r24;
	@%p1 bra 	$L__BB0_15;
	setp.lt.s32 	%p2, %r23, 1;
	mov.f32 	%f114, 0f00000000;
	@%p2 bra 	$L__BB0_14;
	mul.lo.s32 	%r2, %r23, %r1;
	and.b32  	%r3, %r23, 15;
	setp.lt.u32 	%p3, %r23, 16;
	mov.f32 	%f114, 0f00000000;
	mov.b32 	%r34, 0;
	@%p3 bra 	$L__BB0_5;
	and.b32  	%r34, %r23, 2147483632;
	neg.s32 	%r32, %r34;
	add.s64 	%rd3, %rd2, 32;
	add.s64 	%rd32, %rd1, 32;
	mov.f32 	%f114, 0f00000000;
	mov.u32 	%r31, %r2;
$L__BB0_4:
	.pragma "nounroll";
	mul.wide.s32 	%rd14, %r31, 4;
	add.s64 	%rd15, %rd3, %rd14;
	ld.global.f32 	%f18, [%rd15+-32];
	ld.global.f32 	%f19, [%rd32+-32];
	fma.rn.f32 	%f20, %f18, %f19, %f114;
	ld.global.f32 	%f21, [%rd15+-28];
	ld.global.f32 	%f22, [%rd32+-28];
	fma.rn.f32 	%f23, %f21, %f22, %f20;
	ld.global.f32 	%f24, [%rd15+-24];
	ld.global.f32 	%f25, [%rd32+-24];
	fma.rn.f32 	%f26, %f24, %f25, %f23;
	ld.global.f32 	%f27, [%rd15+-20];
	ld.global.f32 	%f28, [%rd32+-20];
	fma.rn.f32 	%f29, %f27, %f28, %f26;
	ld.global.f32 	%f30, [%rd15+-16];
	ld.global.f32 	%f31, [%rd32+-16];
	fma.rn.f32 	%f32, %f30, %f31, %f29;
	ld.global.f32 	%f33, [%rd15+-12];
	ld.global.f32 	%f34, [%rd32+-12];
	fma.rn.f32 	%f35, %f33, %f34, %f32;
	ld.global.f32 	%f36, [%rd15+-8];
	ld.global.f32 	%f37, [%rd32+-8];
	fma.rn.f32 	%f38, %f36, %f37, %f35;
	ld.global.f32 	%f39, [%rd15+-4];
	ld.global.f32 	%f40, [%rd32+-4];
	fma.rn.f32 	%f41, %f39, %f40, %f38;
	ld.global.f32 	%f42, [%rd15];
	ld.global.f32 	%f43, [%rd32];
	fma.rn.f32 	%f44, %f42, %f43, %f41;
	ld.global.f32 	%f45, [%rd15+4];
	ld.global.f32 	%f46, [%rd32+4];
	fma.rn.f32 	%f47, %f45, %f46, %f44;
	ld.global.f32 	%f48, [%rd15+8];
	ld.global.f32 	%f49, [%rd32+8];
	fma.rn.f32 	%f50, %f48, %f49, %f47;
	ld.global.f32 	%f51, [%rd15+12];
	ld.global.f32 	%f52, [%rd32+12];
	fma.rn.f32 	%f53, %f51, %f52, %f50;
	ld.global.f32 	%f54, [%rd15+16];
	ld.global.f32 	%f55, [%rd32+16];
	fma.rn.f32 	%f56, %f54, %f55, %f53;
	ld.global.f32 	%f57, [%rd15+20];
	ld.global.f32 	%f58, [%rd32+20];
	fma.rn.f32 	%f59, %f57, %f58, %f56;
	ld.global.f32 	%f60, [%rd15+24];
	ld.global.f32 	%f61, [%rd32+24];
	fma.rn.f32 	%f62, %f60, %f61, %f59;
	ld.global.f32 	%f63, [%rd15+28];
	ld.global.f32 	%f64, [%rd32+28];
	fma.rn.f32 	%f114, %f63, %f64, %f62;
	add.s32 	%r32, %r32, 16;
	add.s32 	%r31, %r31, 16;
	add.s64 	%rd32, %rd32, 64;
	setp.ne.s32 	%p4, %r32, 0;
	@%p4 bra 	$L__BB0_4;
$L__BB0_5:
	setp.eq.s32 	%p5, %r3, 0;
	@%p5 bra 	$L__BB0_14;
	and.b32  	%r11, %r23, 7;
	setp.lt.u32 	%p6, %r3, 8;
	@%p6 bra 	$L__BB0_8;
	add.s32 	%r29, %r34, %r2;
	mul.wide.s32 	%rd16, %r29, 4;
	add.s64 	%rd17, %rd2, %rd16;
	ld.global.f32 	%f66, [%rd17];
	mul.wide.u32 	%rd18, %r34, 4;
	add.s64 	%rd19, %rd1, %rd18;
	ld.global.f32 	%f67, [%rd19];
	fma.rn.f32 	%f68, %f66, %f67, %f114;
	ld.global.f32 	%f69, [%rd17+4];
	ld.global.f32 	%f70, [%rd19+4];
	fma.rn.f32 	%f71, %f69, %f70, %f68;
	ld.global.f32 	%f72, [%rd17+8];
	ld.global.f32 	%f73, [%rd19+8];
	fma.rn.f32 	%f74, %f72, %f73, %f71;
	ld.global.f32 	%f75, [%rd17+12];
	ld.global.f32 	%f76, [%rd19+12];
	fma.rn.f32 	%f77, %f75, %f76, %f74;
	ld.global.f32 	%f78, [%rd17+16];
	ld.global.f32 	%f79, [%rd19+16];
	fma.rn.f32 	%f80, %f78, %f79, %f77;
	ld.global.f32 	%f81, [%rd17+20];
	ld.global.f32 	%f82, [%rd19+20];
	fma.rn.f32 	%f83, %f81, %f82, %f80;
	ld.global.f32 	%f84, [%rd17+24];
	ld.global.f32 	%f85, [%rd19+24];
	fma.rn.f32 	%f86, %f84, %f85, %f83;
	ld.global.f32 	%f87, [%rd17+28];
	ld.global.f32 	%f88, [%rd19+28];
	fma.rn.f32 	%f114, %f87, %f88, %f86;
	add.s32 	%r34, %r34, 8;
$L__BB0_8:
	setp.eq.s32 	%p7, %r11, 0;
	@%p7 bra 	$L__BB0_14;
	and.b32  	%r14, %r23, 3;
	setp.lt.u32 	%p8, %r11, 4;
	@%p8 bra 	$L__BB0_11;
	add.s32 	%r30, %r34, %r2;
	mul.wide.s32 	%rd20, %r30, 4;
	add.s64 	%rd21, %rd2, %rd20;
	ld.global.f32 	%f90, [%rd21];
	mul.wide.u32 	%rd22, %r34, 4;
	add.s64 	%rd23, %rd1, %rd22;
	ld.global.f32 	%f91, [%rd23];
	fma.rn.f32 	%f92, %f90, %f91, %f114;
	ld.global.f32 	%f93, [%rd21+4];
	ld.global.f32 	%f94, [%rd23+4];
	fma.rn.f32 	%f95, %f93, %f94, %f92;
	ld.global.f32 	%f96, [%rd21+8];
	ld.global.f32 	%f97, [%rd23+8];
	fma.rn.f32 	%f98, %f96, %f97, %f95;
	ld.global.f32 	%f99, [%rd21+12];
	ld.global.f32 	%f100, [%rd23+12];
	fma.rn.f32 	%f114, %f99, %f100, %f98;
	add.s32 	%r34, %r34, 4;
$L__BB0_11:
	setp.eq.s32 	%p9, %r14, 0;
	@%p9 bra 	$L__BB0_14;
	mul.wide.u32 	%rd24, %r34, 4;
	add.s64 	%rd33, %rd1, %rd24;
	add.s32 	%r37, %r34, %r2;
	neg.s32 	%r36, %r14;
$L__BB0_13:
	.pragma "nounroll";
	mul.wide.s32 	%rd25, %r37, 4;
	add.s64 	%rd26, %rd2, %rd25;
	ld.global.f32 	%f101, [%rd26];
	ld.global.f32 	%f102, [%rd33];
	fma.rn.f32 	%f114, %f101, %f102, %f114;
	add.s64 	%rd33, %rd33, 4;
	add.s32 	%r37, %r37, 1;
	add.s32 	%r36, %r36, 1;
	setp.ne.s32 	%p10, %r36, 0;
	@%p10 bra 	$L__BB0_13;
$L__BB0_14:
	cvta.to.global.u64 	%rd27, %rd10;
	mul.wide.s32 	%rd28, %r1, 4;
	add.s64 	%rd29, %rd27, %rd28;
	ld.global.f32 	%f103, [%rd29];
	add.f32 	%f104, %f114, %f103;
	max.f32 	%f105, %f104, 0f00000000;
	cvta.to.global.u64 	%rd30, %rd11;
	add.s64 	%rd31, %rd30, %rd28;
	st.global.f32 	[%rd31], %f105;
$L__BB0_15:
	ret;

}


// ===== COMPILED SASS (sm_100) =====

	.target	sm_100

	.elftype	@"ET_EXEC"


//--------------------- .note.nv.tkinfo           --------------------------
	.section	.note.nv.tkinfo,"",@"SHT_NOTE"
	.sectionflags	@"SHF_NOTE_NV_TKINFO"
	.tkinfo
        /*0018*/ 	.word	0x00000002
        /*0030*/ 	.string	""
        /*0030*/ 	.string	"ptxas"
        /*0030*/ 	.string	"Cuda compilation tools, release 13.0, V13.0.88"
        /*0030*/ 	.string	"Build cuda_13.0.r13.0/compiler.36424714_0"
        /*0030*/ 	.string	"-arch sm_100 -m 64 "



//--------------------- .note.nv.cuinfo           --------------------------
	.section	.note.nv.cuinfo,"",@"SHT_NOTE"
	.sectionflags	@"SHF_NOTE_NV_CUINFO"
        /*0018*/ 	.short	0x0002
        /*001a*/ 	.short	0x0064
        /*001c*/ 	.short	0x0082
	.zero		2


//--------------------- .nv.info                  --------------------------
	.section	.nv.info,"",@"SHT_CUDA_INFO"
	.align	4


	//----- nvinfo : EIATTR_REGCOUNT
	.align		4
        /*0000*/ 	.byte	0x04, 0x2f
        /*0002*/ 	.short	(.L_1 - .L_0)
	.align		4
.L_0:
        /*0004*/ 	.word	index@(_Z10ffn_kernelPfS_S_S_ii)
        /*0008*/ 	.word	0x0000001e


	//----- nvinfo : EIATTR_FRAME_SIZE
	.align		4
.L_1:
        /*000c*/ 	.byte	0x04, 0x11
        /*000e*/ 	.short	(.L_3 - .L_2)
	.align		4
.L_2:
        /*0010*/ 	.word	index@(_Z10ffn_kernelPfS_S_S_ii)
        /*0014*/ 	.word	0x00000000


	//----- nvinfo : EIATTR_MIN_STACK_SIZE
	.align		4
.L_3:
        /*0018*/ 	.byte	0x04, 0x12
        /*001a*/ 	.short	(.L_5 - .L_4)
	.align		4
.L_4:
        /*001c*/ 	.word	index@(_Z10ffn_kernelPfS_S_S_ii)
        /*0020*/ 	.word	0x00000000
.L_5:


//--------------------- .nv.compat                --------------------------
	.section	.nv.compat,"",@"SHT_CUDA_COMPAT_INFO"
	.align	4
        /*0000*/ 	.byte	0x02, 0x09, 0x00, 0x00, 0x02, 0x02, 0x01, 0x00, 0x02, 0x05, 0x05, 0x00, 0x03, 0x07, 0x01, 0x01
        /*0010*/ 	.byte	0x02, 0x03, 0x00, 0x00, 0x02, 0x06, 0x01, 0x00, 0x04, 0x0b, 0x08, 0x00, 0x09, 0x00, 0x00, 0x00
        /*0020*/ 	.byte	0x00, 0x00, 0x00, 0x00


//--------------------- .nv.info._Z10ffn_kernelPfS_S_S_ii --------------------------
	.section	.nv.info._Z10ffn_kernelPfS_S_S_ii,"",@"SHT_CUDA_INFO"
	.sectionflags	@""
	.align	4


	//----- nvinfo : EIATTR_CUDA_API_VERSION
	.align		4
        /*0000*/ 	.byte	0x04, 0x37
        /*0002*/ 	.short	(.L_7 - .L_6)
.L_6:
        /*0004*/ 	.word	0x00000082


	//----- nvinfo : EIATTR_KPARAM_INFO
	.align		4
.L_7:
        /*0008*/ 	.byte	0x04, 0x17
        /*000a*/ 	.short	(.L_9 - .L_8)
.L_8:
        /*000c*/ 	.word	0x00000000
        /*0010*/ 	.short	0x0005
        /*0012*/ 	.short	0x0024
        /*0014*/ 	.byte	0x00, 0xf0, 0x11, 0x00


	//----- nvinfo : EIATTR_KPARAM_INFO
	.align		4
.L_9:
        /*0018*/ 	.byte	0x04, 0x17
        /*001a*/ 	.short	(.L_11 - .L_10)
.L_10:
        /*001c*/ 	.word	0x00000000
        /*0020*/ 	.short	0x0004
        /*0022*/ 	.short	0x0020
        /*0024*/ 	.byte	0x00, 0xf0, 0x11, 0x00


	//----- nvinfo : EIATTR_KPARAM_INFO
	.align		4
.L_11:
        /*0028*/ 	.byte	0x04, 0x17
        /*002a*/ 	.short	(.L_13 - .L_12)
.L_12:
        /*002c*/ 	.word	0x00000000
        /*0030*/ 	.short	0x0003
        /*0032*/ 	.short	0x0018
        /*0034*/ 	.byte	0x00, 0xf5, 0x21, 0x00


	//----- nvinfo : EIATTR_KPARAM_INFO
	.align		4
.L_13:
        /*0038*/ 	.byte	0x04, 0x17
        /*003a*/ 	.short	(.L_15 - .L_14)
.L_14:
        /*003c*/ 	.word	0x00000000
        /*0040*/ 	.short	0x0002
        /*0042*/ 	.short	0x0010
        /*0044*/ 	.byte	0x00, 0xf5, 0x21, 0x00


	//----- nvinfo : EIATTR_KPARAM_INFO
	.align		4
.L_15:
        /*0048*/ 	.byte	0x04, 0x17
        /*004a*/ 	.short	(.L_17 - .L_16)
.L_16:
        /*004c*/ 	.word	0x00000000
        /*0050*/ 	.short	0x0001
        /*0052*/ 	.short	0x0008
        /*0054*/ 	.byte	0x00, 0xf5, 0x21, 0x00


	//----- nvinfo : EIATTR_KPARAM_INFO
	.align		4
.L_17:
        /*0058*/ 	.byte	0x04, 0x17
        /*005a*/ 	.short	(.L_19 - .L_18)
.L_18:
        /*005c*/ 	.word	0x00000000
        /*0060*/ 	.short	0x0000
        /*0062*/ 	.short	0x0000
        /*0064*/ 	.byte	0x00, 0xf5, 0x21, 0x00


	//----- nvinfo : EIATTR_SPARSE_MMA_MASK
	.align		4
.L_19:
        /*0068*/ 	.byte	0x03, 0x50
        /*006a*/ 	.short	0x0000


	//----- nvinfo : EIATTR_MAXREG_COUNT
	.align		4
        /*006c*/ 	.byte	0x03, 0x1b
        /*006e*/ 	.short	0x00ff


	//----- nvinfo : EIATTR_MERCURY_ISA_VERSION
	.align		4
        /*0070*/ 	.byte	0x03, 0x5f
        /*0072*/ 	.short	0x0101


	//----- nvinfo : EIATTR_VRC_CTA_INIT_COUNT
	.align		4
        /*0074*/ 	.byte	0x02, 0x4a
	.zero		1
	.zero		1


	//----- nvinfo : EIATTR_EXIT_INSTR_OFFSETS
	.align		4
        /*0078*/ 	.byte	0x04, 0x1c
        /*007a*/ 	.short	(.L_21 - .L_20)


	//   ....[0]....
.L_20:
        /*007c*/ 	.word	0x00000070


	//   ....[1]....
        /*0080*/ 	.word	0x00000ae0


	//----- nvinfo : EIATTR_CBANK_PARAM_SIZE
	.align		4
.L_21:
        /*0084*/ 	.byte	0x03, 0x19
        /*0086*/ 	.short	0x0028


	//----- nvinfo : EIATTR_PARAM_CBANK
	.align		4
        /*0088*/ 	.byte	0x04, 0x0a
        /*008a*/ 	.short	(.L_23 - .L_22)
	.align		4
.L_22:
        /*008c*/ 	.word	index@(.nv.constant0._Z10ffn_kernelPfS_S_S_ii)
        /*0090*/ 	.short	0x0380
        /*0092*/ 	.short	0x0028


	//----- nvinfo : EIATTR_SW_WAR
	.align		4
.L_23:
        /*0094*/ 	.byte	0x04, 0x36
        /*0096*/ 	.short	(.L_25 - .L_24)
.L_24:
        /*0098*/ 	.word	0x00000008
.L_25:


//--------------------- .nv.callgraph             --------------------------
	.section	.nv.callgraph,"",@"SHT_CUDA_CALLGRAPH"
	.align	4
	.sectionentsize	8
	.align		4
        /*0000*/ 	.word	0x00000000
	.align		4
        /*0004*/ 	.word	0xffffffff
	.align		4
        /*0008*/ 	.word	0x00000000
	.align		4
        /*000c*/ 	.word	0xfffffffe
	.align		4
        /*0010*/ 	.word	0x00000000
	.align		4
        /*0014*/ 	.word	0xfffffffd
	.align		4
        /*0018*/ 	.word	0x00000000
	.align		4
        /*001c*/ 	.word	0xfffffffc


//--------------------- .text._Z10ffn_kernelPfS_S_S_ii --------------------------
	.section	.text._Z10ffn_kernelPfS_S_S_ii,"ax",@progbits
	.align	128
        .global         _Z10ffn_kernelPfS_S_S_ii
        .type           _Z10ffn_kernelPfS_S_S_ii,@function
        .size           _Z10ffn_kernelPfS_S_S_ii,(.L_x_7 - _Z10ffn_kernelPfS_S_S_ii)
        .other          _Z10ffn_kernelPfS_S_S_ii,@"STO_CUDA_ENTRY STV_DEFAULT"
_Z10ffn_kernelPfS_S_S_ii:
.text._Z10ffn_kernelPfS_S_S_ii:
[----:B------:R-:W-:Y:S01]  /*0000*/  LDC R1, c[0x0][0x37c] ;  /* 0x0000df00ff017b82 */ /* 0x000fe20000000800 */
[----:B------:R-:W0:Y:S07]  /*0010*/  S2R R3, SR_TID.X ;  /* 0x0000000000037919 */ /* 0x000e2e0000002100 */
[----:B------:R-:W0:Y:S01]  /*0020*/  S2UR UR4, SR_CTAID.X ;  /* 0x00000000000479c3 */ /* 0x000e220000002500 */
[----:B------:R-:W1:Y:S07]  /*0030*/  LDCU UR5, c[0x0][0x3a0] ;  /* 0x00007400ff0577ac */ /* 0x000e6e0008000800 */
[----:B------:R-:W0:Y:S02]  /*0040*/  LDC R0, c[0x0][0x360] ;  /* 0x0000d800ff007b82 */ /* 0x000e240000000800 */
[----:B0-----:R-:W-:-:S05]  /*0050*/  IMAD R0, R0, UR4, R3 ;  /* 0x0000000400007c24 */ /* 0x001fca000f8e0203 */
[----:B-1----:R-:W-:-:S13]  /*0060*/  ISETP.GE.AND P0, PT, R0, UR5, PT ;  /* 0x0000000500007c0c */ /* 0x002fda000bf06270 */
[----:B------:R-:W-:Y:S05]  /*0070*/  @P0 EXIT ;  /* 0x000000000000094d */ /* 0x000fea0003800000 */
[----:B------:R-:W0:Y:S01]  /*0080*/  LDCU UR8, c[0x0][0x3a4] ;  /* 0x00007480ff0877ac */ /* 0x000e220008000800 */
[----:B------:R-:W-:Y:S01]  /*0090*/  HFMA2 R15, -RZ, RZ, 0, 0 ;  /* 0x00000000ff0f7431 */ /* 0x000fe200000001ff */
[----:B------:R-:W1:Y:S01]  /*00a0*/  LDCU.64 UR16, c[0x0][0x358] ;  /* 0x00006b00ff1077ac */ /* 0x000e620008000a00 */
[----:B0-----:R-:W-:-:S09]  /*00b0*/  UISETP.GE.AND UP0, UPT, UR8, 0x1, UPT ;  /* 0x000000010800788c */ /* 0x001fd2000bf06270 */
[----:B-1----:R-:W-:Y:S05]  /*00c0*/  BRA.U !UP0, `(.L_x_0) ;  /* 0x0000000908647547 */ /* 0x002fea000b800000 */
[----:B------:R-:W-:Y:S02]  /*00d0*/  UISETP.GE.U32.AND UP1, UPT, UR8, 0x10, UPT ;  /* 0x000000100800788c */ /* 0x000fe4000bf26070 */
[----:B------:R-:W-:Y:S01]  /*00e0*/  IMAD R7, R0, UR8, RZ ;  /* 0x0000000800077c24 */ /* 0x000fe2000f8e02ff */
[----:B------:R-:W-:Y:S01]  /*00f0*/  ULOP3.LUT UR9, UR8, 0xf, URZ, 0xc0, !UPT ;  /* 0x0000000f08097892 */ /* 0x000fe2000f8ec0ff */
[----:B------:R-:W-:Y:S02]  /*0100*/  MOV R15, RZ ;  /* 0x000000ff000f7202 */ /* 0x000fe40000000f00 */
[----:B------:R-:W-:Y:S01]  /*0110*/  MOV R8, RZ ;  /* 0x000000ff00087202 */ /* 0x000fe20000000f00 */
[----:B------:R-:W-:Y:S02]  /*0120*/  UISETP.NE.AND UP0, UPT, UR9, URZ, UPT ;  /* 0x000000ff0900728c */ /* 0x000fe4000bf05270 */
[----:B------:R-:W-:Y:S09]  /*0130*/  BRA.U !UP1, `(.L_x_1) ;  /* 0x0000000509147547 */ /* 0x000ff2000b800000 */
[----:B------:R-:W0:Y:S01]  /*0140*/  LDCU.128 UR12, c[0x0][0x380] ;  /* 0x00007000ff0c77ac */ /* 0x000e220008000c00 */
[----:B------:R-:W-:Y:S02]  /*0150*/  MOV R15, RZ ;  /* 0x000000ff000f7202 */ /* 0x000fe40000000f00 */
[----:B------:R-:W-:Y:S01]  /*0160*/  MOV R6, R7 ;  /* 0x0000000700067202 */ /* 0x000fe20000000f00 */
[----:B------:R-:W-:-:S04]  /*0170*/  ULOP3.LUT UR10, UR8, 0x7ffffff0, URZ, 0xc0, !UPT ;  /* 0x7ffffff0080a7892 */ /* 0x000fc8000f8ec0ff */
[----:B------:R-:W-:Y:S02]  /*0180*/  UIADD3 UR11, UPT, UPT, -UR10, URZ, URZ ;  /* 0x000000ff0a0b7290 */ /* 0x000fe4000fffe1ff */
[----:B------:R-:W-:Y:S01]  /*0190*/  MOV R8, UR10 ;  /* 0x0000000a00087c02 */ /* 0x000fe20008000f00 */
[----:B0-----:R-:W-:Y:S02]  /*01a0*/  UIADD3 UR4, UP2, UPT, UR14, 0x20, URZ ;  /* 0x000000200e047890 */ /* 0x001fe4000ff5e0ff */
[----:B------:R-:W-:Y:S02]  /*01b0*/  UIADD3 UR6, UP1, UPT, UR12, 0x20, URZ ;  /* 0x000000200c067890 */ /* 0x000fe4000ff3e0ff */
[----:B------:R-:W-:Y:S02]  /*01c0*/  UIADD3.X UR5, UPT, UPT, URZ, UR15, URZ, UP2, !UPT ;  /* 0x0000000fff057290 */ /* 0x000fe400097fe4ff */
[----:B------:R-:W-:Y:S01]  /*01d0*/  MOV R2, UR4 ;  /* 0x0000000400027c02 */ /* 0x000fe20008000f00 */
[----:B------:R-:W-:-:S03]  /*01e0*/  UIADD3.X UR7, UPT, UPT, URZ, UR13, URZ, UP1, !UPT ;  /* 0x0000000dff077290 */ /* 0x000fc60008ffe4ff */
[----:B------:R-:W-:-:S09]  /*01f0*/  MOV R3, UR5 ;  /* 0x0000000500037c02 */ /* 0x000fd20008000f00 */
.L_x_2:
[----:B------:R-:W-:Y:S01]  /*0200*/  MOV R4, UR6 ;  /* 0x0000000600047c02 */ /* 0x000fe20008000f00 */
[----:B------:R-:W2:Y:S01]  /*0210*/  LDG.E R17, desc[UR16][R2.64+-0x20] ;  /* 0xffffe01002117981 */ /* 0x000ea2000c1e1900 */
[----:B------:R-:W-:-:S03]  /*0220*/  MOV R5, UR7 ;  /* 0x0000000700057c02 */ /* 0x000fc60008000f00 */
[----:B------:R-:W3:Y:S01]  /*0230*/  LDG.E R25, desc[UR16][R2.64+-0x1c] ;  /* 0xffffe41002197981 */ /* 0x000ee2000c1e1900 */
[----:B------:R-:W-:-:S03]  /*0240*/  IMAD.WIDE R4, R6, 0x4, R4 ;  /* 0x0000000406047825 */ /* 0x000fc600078e0204 */
[----:B------:R-:W4:Y:S04]  /*0250*/  LDG.E R19, desc[UR16][R2.64+-0x18] ;  /* 0xffffe81002137981 */ /* 0x000f28000c1e1900 */
[----:B------:R-:W2:Y:S04]  /*0260*/  LDG.E R16, desc[UR16][R4.64+-0x20] ;  /* 0xffffe01004107981 */ /* 0x000ea8000c1e1900 */
[----:B------:R-:W3:Y:S04]  /*0270*/  LDG.E R18, desc[UR16][R4.64+-0x1c] ;  /* 0xffffe41004127981 */ /* 0x000ee8000c1e1900 */
[----:B------:R-:W4:Y:S04]  /*0280*/  LDG.E R20, desc[UR16][R4.64+-0x18] ;  /* 0xffffe81004147981 */ /* 0x000f28000c1e1900 */
[----:B------:R-:W5:Y:S04]  /*0290*/  LDG.E R22, desc[UR16][R2.64+-0x14] ;  /* 0xffffec1002167981 */ /* 0x000f68000c1e1900 */
        /* <DEDUP_REMOVED lines=8> */
[----:B------:R-:W5:Y:S01]  /*0320*/  LDG.E R14, desc[UR16][R4.64+-0x4] ;  /* 0xfffffc10040e7981 */ /* 0x000f62000c1e1900 */
[----:B--2---:R-:W-:-:S03]  /*0330*/  FFMA R17, R16, R17, R15 ;  /* 0x0000001110117223 */ /* 0x004fc6000000000f */
[----:B------:R-:W2:Y:S04]  /*0340*/  LDG.E R15, desc[UR16][R2.64] ;  /* 0x00000010020f7981 */ /* 0x000ea8000c1e1900 */
[----:B------:R-:W2:Y:S01]  /*0350*/  LDG.E R16, desc[UR16][R4.64] ;  /* 0x0000001004107981 */ /* 0x000ea2000c1e1900 */
[----:B---3--:R-:W-:-:S03]  /*0360*/  FFMA R25, R18, R25, R17 ;  /* 0x0000001912197223 */ /* 0x008fc60000000011 */
[----:B------:R-:W3:Y:S01]  /*0370*/  LDG.E R17, desc[UR16][R2.64+0x4] ;  /* 0x0000041002117981 */ /* 0x000ee2000c1e1900 */
[----:B----4-:R-:W-:-:S03]  /*0380*/  FFMA R26, R20, R19, R25 ;  /* 0x00000013141a7223 */ /* 0x010fc60000000019 */
[----:B------:R-:W3:Y:S04]  /*0390*/  LDG.E R18, desc[UR16][R4.64+0x4] ;  /* 0x0000041004127981 */ /* 0x000ee8000c1e1900 */
[----:B------:R-:W4:Y:S01]  /*03a0*/  LDG.E R20, desc[UR16][R2.64+0x8] ;  /* 0x0000081002147981 */ /* 0x000f22000c1e1900 */
[----:B-----5:R-:W-:-:S03]  /*03b0*/  FFMA R25, R21, R22, R26 ;  /* 0x0000001615197223 */ /* 0x020fc6000000001a */
[----:B------:R-:W4:Y:S04]  /*03c0*/  LDG.E R19, desc[UR16][R4.64+0x8] ;  /* 0x0000081004137981 */ /* 0x000f28000c1e1900 */
[----:B------:R-:W5:Y:S01]  /*03d0*/  LDG.E R22, desc[UR16][R2.64+0xc] ;  /* 0x00000c1002167981 */ /* 0x000f62000c1e1900 */
[----:B------:R-:W-:-:S03]  /*03e0*/  FFMA R25, R24, R23, R25 ;  /* 0x0000001718197223 */ /* 0x000fc60000000019 */
[----:B------:R-:W5:Y:S04]  /*03f0*/  LDG.E R21, desc[UR16][R4.64+0xc] ;  /* 0x00000c1004157981 */ /* 0x000f68000c1e1900 */
[----:B------:R-:W5:Y:S01]  /*0400*/  LDG.E R24, desc[UR16][R2.64+0x10] ;  /* 0x0000101002187981 */ /* 0x000f62000c1e1900 */
[----:B------:R-:W-:-:S03]  /*0410*/  FFMA R25, R10, R9, R25 ;  /* 0x000000090a197223 */ /* 0x000fc60000000019 */
[----:B------:R-:W5:Y:S04]  /*0420*/  LDG.E R23, desc[UR16][R4.64+0x10] ;  /* 0x0000101004177981 */ /* 0x000f68000c1e1900 */
[----:B------:R-:W5:Y:S01]  /*0430*/  LDG.E R10, desc[UR16][R2.64+0x14] ;  /* 0x00001410020a7981 */ /* 0x000f62000c1e1900 */
[----:B------:R-:W-:-:S03]  /*0440*/  FFMA R27, R12, R11, R25 ;  /* 0x0000000b0c1b7223 */ /* 0x000fc60000000019 */
[----:B------:R-:W5:Y:S04]  /*0450*/  LDG.E R9, desc[UR16][R4.64+0x14] ;  /* 0x0000141004097981 */ /* 0x000f68000c1e1900 */
[----:B------:R-:W5:Y:S04]  /*0460*/  LDG.E R11, desc[UR16][R2.64+0x18] ;  /* 0x00001810020b7981 */ /* 0x000f68000c1e1900 */
[----:B------:R-:W5:Y:S04]  /*0470*/  LDG.E R12, desc[UR16][R4.64+0x18] ;  /* 0x00001810040c7981 */ /* 0x000f68000c1e1900 */
[----:B------:R-:W5:Y:S04]  /*0480*/  LDG.E R25, desc[UR16][R4.64+0x1c] ;  /* 0x00001c1004197981 */ /* 0x000f68000c1e1900 */
[----:B------:R0:W5:Y:S01]  /*0490*/  LDG.E R26, desc[UR16][R2.64+0x1c] ;  /* 0x00001c10021a7981 */ /* 0x000162000c1e1900 */
[----:B------:R-:W-:Y:S01]  /*04a0*/  FFMA R13, R14, R13, R27 ;  /* 0x0000000d0e0d7223 */ /* 0x000fe2000000001b */
[----:B------:R-:W-:-:S04]  /*04b0*/  UIADD3 UR11, UPT, UPT, UR11, 0x10, URZ ;  /* 0x000000100b0b7890 */ /* 0x000fc8000fffe0ff */
[----:B------:R-:W-:Y:S01]  /*04c0*/  UISETP.NE.AND UP1, UPT, UR11, URZ, UPT ;  /* 0x000000ff0b00728c */ /* 0x000fe2000bf25270 */
[----:B0-----:R-:W-:Y:S02]  /*04d0*/  IADD3 R2, P0, PT, R2, 0x40, RZ ;  /* 0x0000004002027810 */ /* 0x001fe40007f1e0ff */
[----:B------:R-:W-:Y:S02]  /*04e0*/  IADD3 R6, PT, PT, R6, 0x10, RZ ;  /* 0x0000001006067810 */ /* 0x000fe40007ffe0ff */
[----:B------:R-:W-:Y:S01]  /*04f0*/  IADD3.X R3, PT, PT, RZ, R3, RZ, P0, !PT ;  /* 0x00000003ff037210 */ /* 0x000fe200007fe4ff */
[----:B--2---:R-:W-:-:S04]  /*0500*/  FFMA R13, R16, R15, R13 ;  /* 0x0000000f100d7223 */ /* 0x004fc8000000000d */
[----:B---3--:R-:W-:-:S04]  /*0510*/  FFMA R18, R18, R17, R13 ;  /* 0x0000001112127223 */ /* 0x008fc8000000000d */
[----:B----4-:R-:W-:-:S04]  /*0520*/  FFMA R18, R19, R20, R18 ;  /* 0x0000001413127223 */ /* 0x010fc80000000012 */
[----:B-----5:R-:W-:-:S04]  /*0530*/  FFMA R18, R21, R22, R18 ;  /* 0x0000001615127223 */ /* 0x020fc80000000012 */
[----:B------:R-:W-:-:S04]  /*0540*/  FFMA R18, R23, R24, R18 ;  /* 0x0000001817127223 */ /* 0x000fc80000000012 */
[----:B------:R-:W-:-:S04]  /*0550*/  FFMA R9, R9, R10, R18 ;  /* 0x0000000a09097223 */ /* 0x000fc80000000012 */
[----:B------:R-:W-:-:S04]  /*0560*/  FFMA R12, R12, R11, R9 ;  /* 0x0000000b0c0c7223 */ /* 0x000fc80000000009 */
[----:B------:R-:W-:Y:S01]  /*0570*/  FFMA R15, R25, R26, R12 ;  /* 0x0000001a190f7223 */ /* 0x000fe2000000000c */
[----:B------:R-:W-:Y:S06]  /*0580*/  BRA.U UP1, `(.L_x_2) ;  /* 0xfffffffd011c7547 */ /* 0x000fec000b83ffff */
.L_x_1:
[----:B------:R-:W-:Y:S05]  /*0590*/  BRA.U !UP0, `(.L_x_0) ;  /* 0x0000000508307547 */ /* 0x000fea000b800000 */
[----:B------:R-:W-:Y:S02]  /*05a0*/  UISETP.GE.U32.AND UP0, UPT, UR9, 0x8, UPT ;  /* 0x000000080900788c */ /* 0x000fe4000bf06070 */
[----:B------:R-:W-:-:S04]  /*05b0*/  ULOP3.LUT UR5, UR8, 0x7, URZ, 0xc0, !UPT ;  /* 0x0000000708057892 */ /* 0x000fc8000f8ec0ff */
[----:B------:R-:W-:-:S03]  /*05c0*/  UISETP.NE.AND UP1, UPT, UR5, URZ, UPT ;  /* 0x000000ff0500728c */ /* 0x000fc6000bf25270 */
[----:B------:R-:W-:Y:S08]  /*05d0*/  BRA.U !UP0, `(.L_x_3) ;  /* 0x0000000108787547 */ /* 0x000ff0000b800000 */
[----:B------:R-:W0:Y:S01]  /*05e0*/  LDC.64 R2, c[0x0][0x380] ;  /* 0x0000e000ff027b82 */ /* 0x000e220000000a00 */
[----:B------:R-:W-:-:S07]  /*05f0*/  IADD3 R9, PT, PT, R7, R8, RZ ;  /* 0x0000000807097210 */ /* 0x000fce0007ffe0ff */
[----:B------:R-:W1:Y:S01]  /*0600*/  LDC.64 R4, c[0x0][0x388] ;  /* 0x0000e200ff047b82 */ /* 0x000e620000000a00 */
[----:B0-----:R-:W-:-:S05]  /*0610*/  IMAD.WIDE R2, R9, 0x4, R2 ;  /* 0x0000000409027825 */ /* 0x001fca00078e0202 */
[----:B------:R-:W2:Y:S01]  /*0620*/  LDG.E R10, desc[UR16][R2.64] ;  /* 0x00000010020a7981 */ /* 0x000ea2000c1e1900 */
[----:B-1----:R-:W-:-:S03]  /*0630*/  IMAD.WIDE.U32 R4, R8, 0x4, R4 ;  /* 0x0000000408047825 */ /* 0x002fc600078e0004 */
[----:B------:R-:W3:Y:S04]  /*0640*/  LDG.E R13, desc[UR16][R2.64+0x4] ;  /* 0x00000410020d7981 */ /* 0x000ee8000c1e1900 */
[----:B------:R-:W2:Y:S04]  /*0650*/  LDG.E R11, desc[UR16][R4.64] ;  /* 0x00000010040b7981 */ /* 0x000ea8000c1e1900 */
[----:B------:R-:W3:Y:S04]  /*0660*/  LDG.E R12, desc[UR16][R4.64+0x4] ;  /* 0x00000410040c7981 */ /* 0x000ee8000c1e1900 */
[----:B------:R-:W4:Y:S04]  /*0670*/  LDG.E R17, desc[UR16][R2.64+0x8] ;  /* 0x0000081002117981 */ /* 0x000f28000c1e1900 */
        /* <DEDUP_REMOVED lines=11> */
[----:B------:R-:W-:Y:S01]  /*0730*/  IADD3 R8, PT, PT, R8, 0x8, RZ ;  /* 0x0000000808087810 */ /* 0x000fe20007ffe0ff */
[----:B--2---:R-:W-:-:S04]  /*0740*/  FFMA R10, R10, R11, R15 ;  /* 0x0000000b0a0a7223 */ /* 0x004fc8000000000f */
[----:B---3--:R-:W-:-:S04]  /*0750*/  FFMA R10, R13, R12, R10 ;  /* 0x0000000c0d0a7223 */ /* 0x008fc8000000000a */
[----:B----4-:R-:W-:-:S04]  /*0760*/  FFMA R10, R17, R14, R10 ;  /* 0x0000000e110a7223 */ /* 0x010fc8000000000a */
[----:B-----5:R-:W-:-:S04]  /*0770*/  FFMA R10, R19, R16, R10 ;  /* 0x00000010130a7223 */ /* 0x020fc8000000000a */
[----:B------:R-:W-:-:S04]  /*0780*/  FFMA R10, R21, R18, R10 ;  /* 0x00000012150a7223 */ /* 0x000fc8000000000a */
[----:B------:R-:W-:-:S04]  /*0790*/  FFMA R23, R23, R20, R10 ;  /* 0x0000001417177223 */ /* 0x000fc8000000000a */
[----:B------:R-:W-:-:S04]  /*07a0*/  FFMA R6, R6, R9, R23 ;  /* 0x0000000906067223 */ /* 0x000fc80000000017 */
[----:B------:R-:W-:-:S07]  /*07b0*/  FFMA R15, R25, R22, R6 ;  /* 0x00000016190f7223 */ /* 0x000fce0000000006 */
.L_x_3:
        /* <DEDUP_REMOVED lines=17> */
[----:B------:R-:W5:Y:S01]  /*08d0*/  LDG.E R14, desc[UR16][R4.64+0xc] ;  /* 0x00000c10040e7981 */ /* 0x000f62000c1e1900 */
[----:B------:R-:W-:Y:S01]  /*08e0*/  IADD3 R8, PT, PT, R8, 0x4, RZ ;  /* 0x0000000408087810 */ /* 0x000fe20007ffe0ff */
[----:B--2---:R-:W-:-:S04]  /*08f0*/  FFMA R6, R6, R9, R15 ;  /* 0x0000000906067223 */ /* 0x004fc8000000000f */
[----:B---3--:R-:W-:-:S04]  /*0900*/  FFMA R6, R11, R10, R6 ;  /* 0x0000000a0b067223 */ /* 0x008fc80000000006 */
[----:B----4-:R-:W-:-:S04]  /*0910*/  FFMA R6, R13, R12, R6 ;  /* 0x0000000c0d067223 */ /* 0x010fc80000000006 */
[----:B-----5:R-:W-:-:S07]  /*0920*/  FFMA R15, R17, R14, R6 ;  /* 0x0000000e110f7223 */ /* 0x020fce0000000006 */
.L_x_4:
[----:B------:R-:W-:Y:S05]  /*0930*/  BRA.U !UP1, `(.L_x_0) ;  /* 0x0000000109487547 */ /* 0x000fea000b800000 */
[----:B------:R-:W0:Y:S01]  /*0940*/  LDC.64 R2, c[0x0][0x388] ;  /* 0x0000e200ff027b82 */ /* 0x000e220000000a00 */
[----:B------:R-:W-:Y:S01]  /*0950*/  IADD3 R7, PT, PT, R7, R8, RZ ;  /* 0x0000000807077210 */ /* 0x000fe20007ffe0ff */
[----:B------:R-:W-:-:S06]  /*0960*/  UIADD3 UR4, UPT, UPT, -UR4, URZ, URZ ;  /* 0x000000ff04047290 */ /* 0x000fcc000fffe1ff */
[----:B------:R-:W1:Y:S01]  /*0970*/  LDC.64 R10, c[0x0][0x380] ;  /* 0x0000e000ff0a7b82 */ /* 0x000e620000000a00 */
[----:B0-----:R-:W-:-:S03]  /*0980*/  IMAD.WIDE.U32 R2, R8, 0x4, R2 ;  /* 0x0000000408027825 */ /* 0x001fc600078e0002 */
[----:B------:R-:W-:Y:S02]  /*0990*/  MOV R6, R2 ;  /* 0x0000000200067202 */ /* 0x000fe40000000f00 */
[----:B------:R-:W-:-:S07]  /*09a0*/  MOV R5, R3 ;  /* 0x0000000300057202 */ /* 0x000fce0000000f00 */
.L_x_5:
[----:B-1----:R-:W-:Y:S01]  /*09b0*/  IMAD.WIDE R2, R7, 0x4, R10 ;  /* 0x0000000407027825 */ /* 0x002fe200078e020a */
[----:B------:R-:W-:-:S05]  /*09c0*/  MOV R4, R6 ;  /* 0x0000000600047202 */ /* 0x000fca0000000f00 */
[----:B------:R-:W2:Y:S04]  /*09d0*/  LDG.E R2, desc[UR16][R2.64] ;  /* 0x0000001002027981 */ /* 0x000ea8000c1e1900 */
[----:B------:R0:W2:Y:S01]  /*09e0*/  LDG.E R4, desc[UR16][R4.64] ;  /* 0x0000001004047981 */ /* 0x0000a2000c1e1900 */
[----:B------:R-:W-:Y:S01]  /*09f0*/  UIADD3 UR4, UPT, UPT, UR4, 0x1, URZ ;  /* 0x0000000104047890 */ /* 0x000fe2000fffe0ff */
[----:B------:R-:W-:Y:S02]  /*0a00*/  IADD3 R6, P0, PT, R6, 0x4, RZ ;  /* 0x0000000406067810 */ /* 0x000fe40007f1e0ff */
[----:B------:R-:W-:Y:S01]  /*0a10*/  IADD3 R7, PT, PT, R7, 0x1, RZ ;  /* 0x0000000107077810 */ /* 0x000fe20007ffe0ff */
[----:B------:R-:W-:Y:S01]  /*0a20*/  UISETP.NE.AND UP0, UPT, UR4, URZ, UPT ;  /* 0x000000ff0400728c */ /* 0x000fe2000bf05270 */
[----:B0-----:R-:W-:Y:S01]  /*0a30*/  IADD3.X R5, PT, PT, RZ, R5, RZ, P0, !PT ;  /* 0x00000005ff057210 */ /* 0x001fe200007fe4ff */
[----:B--2---:R-:W-:-:S07]  /*0a40*/  FFMA R15, R2, R4, R15 ;  /* 0x00000004020f7223 */ /* 0x004fce000000000f */
[----:B------:R-:W-:Y:S05]  /*0a50*/  BRA.U UP0, `(.L_x_5) ;  /* 0xfffffffd00d47547 */ /* 0x000fea000b83ffff */
.L_x_0:
[----:B------:R-:W0:Y:S08]  /*0a60*/  LDC.64 R2, c[0x0][0x390] ;  /* 0x0000e400ff027b82 */ /* 0x000e300000000a00 */
[----:B------:R-:W1:Y:S01]  /*0a70*/  LDC.64 R4, c[0x0][0x398] ;  /* 0x0000e600ff047b82 */ /* 0x000e620000000a00 */
[----:B0-----:R-:W-:-:S06]  /*0a80*/  IMAD.WIDE R2, R0, 0x4, R2 ;  /* 0x0000000400027825 */ /* 0x001fcc00078e0202 */
[----:B------:R-:W2:Y:S01]  /*0a90*/  LDG.E R2, desc[UR16][R2.64] ;  /* 0x0000001002027981 */ /* 0x000ea2000c1e1900 */
[----:B-1----:R-:W-:-:S04]  /*0aa0*/  IMAD.WIDE R4, R0, 0x4, R4 ;  /* 0x0000000400047825 */ /* 0x002fc800078e0204 */
[----:B--2---:R-:W-:-:S05]  /*0ab0*/  FADD R15, R2, R15 ;  /* 0x0000000f020f7221 */ /* 0x004fca0000000000 */
[----:B------:R-:W-:-:S05]  /*0ac0*/  FMNMX R15, RZ, R15, !PT ;  /* 0x0000000fff0f7209 */ /* 0x000fca0007800000 */
[----:B------:R-:W-:Y:S01]  /*0ad0*/  STG.E desc[UR16][R4.64], R15 ;  /* 0x0000000f04007986 */ /* 0x000fe2000c101910 */
[----:B------:R-:W-:Y:S05]  /*0ae0*/  EXIT ;  /* 0x000000000000794d */ /* 0x000fea0003800000 */
.L_x_6:
[----:B------:R-:W-:-:S00]  /*0af0*/  BRA `(.L_x_6) ;  /* 0xfffffffc00fc7947 */ /* 0x000fc0000383ffff */
[----:B------:R-:W-:-:S00]  /*0b00*/  NOP ;  /* 0x0000000000007918 */ /* 0x000fc00000000000 */
[----:B------:R-:W-:-:S00]  /*0b10*/  NOP ;  /* 0x0000000000007918 */ /* 0x000fc00000000000 */
[----:B------:R-:W-:-:S00]  /*0b20*/  NOP ;  /* 0x0000000000007918 */ /* 0x000fc00000000000 */
[----:B------:R-:W-:-:S00]  /*0b30*/  NOP ;  /* 0x0000000000007918 */ /* 0x000fc00000000000 */
[----:B------:R-:W-:-:S00]  /*0b40*/  NOP ;  /* 0x0000000000007918 */ /* 0x000fc00000000000 */
[----:B------:R-:W-:-:S00]  /*0b50*/  NOP ;  /* 0x0000000000007918 */ /* 0x000fc00000000000 */
[----:B------:R-:W-:-:S00]  /*0b60*/  NOP ;  /* 0x0000000000007918 */ /* 0x000fc00000000000 */
[----:B------:R-:W-:-:S00]  /*0b70*/  NOP ;  /* 0x0000000000007918 */ /* 0x000fc00000000000 */
.L_x_7:


//--------------------- .nv.shared.reserved.0     --------------------------
	.section	.nv.shared.reserved.0,"aw",@nobits
	.weak		__nv_reservedSMEM_offset_0_alias
	.size		__nv_reservedSMEM_offset_0_alias, 0, 64
	.other		__nv_reservedSMEM_offset_0_alias,@"STO_CUDA_RESERVED_SHARED STV_DEFAULT"
__nv_reservedSMEM_offset_0_alias:
	.zero		0
	.zero		64


//--------------------- .nv.constant0._Z10ffn_kernelPfS_S_S_ii --------------------------
	.section	.nv.constant0._Z10ffn_kernelPfS_S_S_ii,"a",@progbits
	.sectionflags	@""
	.align	4
.nv.constant0._Z10ffn_kernelPfS_S_S_ii:
	.zero		936


//--------------------- SYMBOLS --------------------------

	.type		.nv.reservedSmem.offset0,@object
	.size		.nv.reservedSmem.offset0,0x4
